//
// Generated by NVIDIA NVVM Compiler
//
// Compiler Build ID: CL-36424714
// Cuda compilation tools, release 13.0, V13.0.88
// Based on NVVM 20.0.0
//

.version 9.0
.target sm_100
.address_size 64

	// .globl	_Z15MakeImageKernelPh
// _ZZ15MakeImageKernelPhE6shared has been demoted
.global .align 4 .b8 __cudart_i2opi_f[24] = {65, 144, 67, 60, 153, 149, 98, 219, 192, 221, 52, 245, 209, 87, 39, 252, 41, 21, 68, 78, 110, 131, 249, 162};

.visible .entry _Z15MakeImageKernelPh(
	.param .u64 .ptr .align 1 _Z15MakeImageKernelPh_param_0
)
{
	.local .align 4 .b8 	__local_depot0[28];
	.reg .b64 	%SP;
	.reg .b64 	%SPL;
	.reg .pred 	%p<16>;
	.reg .b16 	%rs<3>;
	.reg .b32 	%r<96>;
	.reg .b32 	%f<67>;
	.reg .b64 	%rd<43>;
	.reg .b64 	%fd<5>;
	// demoted variable
	.shared .align 4 .b8 _ZZ15MakeImageKernelPhE6shared[1024];
	mov.u64 	%SPL, __local_depot0;
	ld.param.u64 	%rd16, [_Z15MakeImageKernelPh_param_0];
	add.u64 	%rd1, %SPL, 0;
	mov.u32 	%r1, %tid.x;
	mov.u32 	%r33, %ctaid.x;
	mov.u32 	%r34, %ntid.x;
	mad.lo.s32 	%r35, %r33, %r34, %r1;
	mov.u32 	%r2, %tid.y;
	mov.u32 	%r36, %ctaid.y;
	mov.u32 	%r37, %ntid.y;
	mad.lo.s32 	%r3, %r36, %r37, %r2;
	mov.u32 	%r38, %nctaid.x;
	mul.lo.s32 	%r39, %r38, %r34;
	mad.lo.s32 	%r4, %r39, %r3, %r35;
	cvt.rn.f32.s32 	%f14, %r35;
	add.f32 	%f15, %f14, %f14;
	mul.f32 	%f16, %f15, 0f40490FD0;
	mul.f32 	%f1, %f16, 0f3C000000;
	mul.f32 	%f17, %f1, 0f3F22F983;
	cvt.rni.s32.f32 	%r91, %f17;
	cvt.rn.f32.s32 	%f18, %r91;
	fma.rn.f32 	%f19, %f18, 0fBFC90FDA, %f1;
	fma.rn.f32 	%f20, %f18, 0fB3A22168, %f19;
	fma.rn.f32 	%f65, %f18, 0fA7C234C5, %f20;
	abs.f32 	%f3, %f1;
	setp.ltu.f32 	%p1, %f3, 0f47CE4780;
	@%p1 bra 	$L__BB0_8;
	setp.neu.f32 	%p2, %f3, 0f7F800000;
	@%p2 bra 	$L__BB0_3;
	mov.f32 	%f23, 0f00000000;
	mul.rn.f32 	%f65, %f1, %f23;
	mov.b32 	%r91, 0;
	bra.uni 	$L__BB0_8;
$L__BB0_3:
	mov.b32 	%r6, %f1;
	shl.b32 	%r41, %r6, 8;
	or.b32  	%r7, %r41, -2147483648;
	mov.b64 	%rd39, 0;
	mov.b32 	%r88, 0;
	mov.u64 	%rd37, __cudart_i2opi_f;
	mov.u64 	%rd38, %rd1;
$L__BB0_4:
	.pragma "nounroll";
	ld.global.nc.u32 	%r42, [%rd37];
	mad.wide.u32 	%rd20, %r42, %r7, %rd39;
	shr.u64 	%rd39, %rd20, 32;
	st.local.u32 	[%rd38], %rd20;
	add.s32 	%r88, %r88, 1;
	add.s64 	%rd38, %rd38, 4;
	add.s64 	%rd37, %rd37, 4;
	setp.ne.s32 	%p3, %r88, 6;
	@%p3 bra 	$L__BB0_4;
	shr.u32 	%r43, %r6, 23;
	st.local.u32 	[%rd1+24], %rd39;
	and.b32  	%r10, %r43, 31;
	and.b32  	%r44, %r43, 224;
	add.s32 	%r45, %r44, -128;
	shr.u32 	%r46, %r45, 5;
	mul.wide.u32 	%rd21, %r46, 4;
	sub.s64 	%rd8, %rd1, %rd21;
	ld.local.u32 	%r89, [%rd8+24];
	ld.local.u32 	%r90, [%rd8+20];
	setp.eq.s32 	%p4, %r10, 0;
	@%p4 bra 	$L__BB0_7;
	shf.l.wrap.b32 	%r89, %r90, %r89, %r10;
	ld.local.u32 	%r47, [%rd8+16];
	shf.l.wrap.b32 	%r90, %r47, %r90, %r10;
$L__BB0_7:
	shr.u32 	%r48, %r89, 30;
	shf.l.wrap.b32 	%r49, %r90, %r89, 2;
	shl.b32 	%r50, %r90, 2;
	shr.u32 	%r51, %r49, 31;
	add.s32 	%r52, %r51, %r48;
	neg.s32 	%r53, %r52;
	setp.lt.s32 	%p5, %r6, 0;
	selp.b32 	%r91, %r53, %r52, %p5;
	xor.b32  	%r54, %r49, %r6;
	shr.s32 	%r55, %r49, 31;
	xor.b32  	%r56, %r55, %r49;
	xor.b32  	%r57, %r55, %r50;
	cvt.u64.u32 	%rd22, %r56;
	shl.b64 	%rd23, %rd22, 32;
	cvt.u64.u32 	%rd24, %r57;
	or.b64  	%rd25, %rd23, %rd24;
	cvt.rn.f64.s64 	%fd1, %rd25;
	mul.f64 	%fd2, %fd1, 0d3BF921FB54442D19;
	cvt.rn.f32.f64 	%f21, %fd2;
	neg.f32 	%f22, %f21;
	setp.lt.s32 	%p6, %r54, 0;
	selp.f32 	%f65, %f22, %f21, %p6;
$L__BB0_8:
	mul.rn.f32 	%f24, %f65, %f65;
	and.b32  	%r59, %r91, 1;
	setp.eq.b32 	%p7, %r59, 1;
	selp.f32 	%f25, 0f3F800000, %f65, %p7;
	fma.rn.f32 	%f26, %f24, %f25, 0f00000000;
	fma.rn.f32 	%f27, %f24, 0f37CBAC00, 0fBAB607ED;
	selp.f32 	%f28, %f27, 0fB94D4153, %p7;
	selp.f32 	%f29, 0f3D2AAABB, 0f3C0885E4, %p7;
	fma.rn.f32 	%f30, %f28, %f24, %f29;
	selp.f32 	%f31, 0fBEFFFFFF, 0fBE2AAAA8, %p7;
	fma.rn.f32 	%f32, %f30, %f24, %f31;
	fma.rn.f32 	%f33, %f32, %f26, %f25;
	and.b32  	%r60, %r91, 2;
	setp.eq.s32 	%p8, %r60, 0;
	mov.f32 	%f34, 0f00000000;
	sub.f32 	%f35, %f34, %f33;
	selp.f32 	%f7, %f33, %f35, %p8;
	cvt.rn.f32.u32 	%f36, %r3;
	add.f32 	%f37, %f36, %f36;
	mul.f32 	%f38, %f37, 0f40490FD0;
	mul.f32 	%f8, %f38, 0f3C000000;
	mul.f32 	%f39, %f8, 0f3F22F983;
	cvt.rni.s32.f32 	%r95, %f39;
	cvt.rn.f32.s32 	%f40, %r95;
	fma.rn.f32 	%f41, %f40, 0fBFC90FDA, %f8;
	fma.rn.f32 	%f42, %f40, 0fB3A22168, %f41;
	fma.rn.f32 	%f66, %f40, 0fA7C234C5, %f42;
	abs.f32 	%f10, %f8;
	setp.ltu.f32 	%p9, %f10, 0f47CE4780;
	@%p9 bra 	$L__BB0_16;
	setp.neu.f32 	%p10, %f10, 0f7F800000;
	@%p10 bra 	$L__BB0_11;
	mov.f32 	%f45, 0f00000000;
	mul.rn.f32 	%f66, %f8, %f45;
	mov.b32 	%r95, 0;
	bra.uni 	$L__BB0_16;
$L__BB0_11:
	mov.b32 	%r20, %f8;
	shl.b32 	%r62, %r20, 8;
	or.b32  	%r21, %r62, -2147483648;
	mov.b64 	%rd42, 0;
	mov.b32 	%r92, 0;
	mov.u64 	%rd40, __cudart_i2opi_f;
	mov.u64 	%rd41, %rd1;
$L__BB0_12:
	.pragma "nounroll";
	ld.global.nc.u32 	%r63, [%rd40];
	mad.wide.u32 	%rd28, %r63, %r21, %rd42;
	shr.u64 	%rd42, %rd28, 32;
	st.local.u32 	[%rd41], %rd28;
	add.s32 	%r92, %r92, 1;
	add.s64 	%rd41, %rd41, 4;
	add.s64 	%rd40, %rd40, 4;
	setp.ne.s32 	%p11, %r92, 6;
	@%p11 bra 	$L__BB0_12;
	shr.u32 	%r64, %r20, 23;
	st.local.u32 	[%rd1+24], %rd42;
	and.b32  	%r24, %r64, 31;
	and.b32  	%r65, %r64, 224;
	add.s32 	%r66, %r65, -128;
	shr.u32 	%r67, %r66, 5;
	mul.wide.u32 	%rd29, %r67, 4;
	sub.s64 	%rd15, %rd1, %rd29;
	ld.local.u32 	%r93, [%rd15+24];
	ld.local.u32 	%r94, [%rd15+20];
	setp.eq.s32 	%p12, %r24, 0;
	@%p12 bra 	$L__BB0_15;
	shf.l.wrap.b32 	%r93, %r94, %r93, %r24;
	ld.local.u32 	%r68, [%rd15+16];
	shf.l.wrap.b32 	%r94, %r68, %r94, %r24;
$L__BB0_15:
	shr.u32 	%r69, %r93, 30;
	shf.l.wrap.b32 	%r70, %r94, %r93, 2;
	shl.b32 	%r71, %r94, 2;
	shr.u32 	%r72, %r70, 31;
	add.s32 	%r95, %r72, %r69;
	shr.s32 	%r73, %r70, 31;
	xor.b32  	%r74, %r73, %r70;
	xor.b32  	%r75, %r73, %r71;
	cvt.u64.u32 	%rd30, %r74;
	shl.b64 	%rd31, %rd30, 32;
	cvt.u64.u32 	%rd32, %r75;
	or.b64  	%rd33, %rd31, %rd32;
	cvt.rn.f64.s64 	%fd3, %rd33;
	mul.f64 	%fd4, %fd3, 0d3BF921FB54442D19;
	cvt.rn.f32.f64 	%f43, %fd4;
	neg.f32 	%f44, %f43;
	setp.lt.s32 	%p13, %r70, 0;
	selp.f32 	%f66, %f44, %f43, %p13;
$L__BB0_16:
	add.f32 	%f46, %f7, 0f3F800000;
	mul.f32 	%f47, %f46, 0f437F0000;
	cvta.to.global.u64 	%rd34, %rd16;
	mul.rn.f32 	%f48, %f66, %f66;
	and.b32  	%r77, %r95, 1;
	setp.eq.b32 	%p14, %r77, 1;
	selp.f32 	%f49, 0f3F800000, %f66, %p14;
	fma.rn.f32 	%f50, %f48, %f49, 0f00000000;
	fma.rn.f32 	%f51, %f48, 0f37CBAC00, 0fBAB607ED;
	selp.f32 	%f52, %f51, 0fB94D4153, %p14;
	selp.f32 	%f53, 0f3D2AAABB, 0f3C0885E4, %p14;
	fma.rn.f32 	%f54, %f52, %f48, %f53;
	selp.f32 	%f55, 0fBEFFFFFF, 0fBE2AAAA8, %p14;
	fma.rn.f32 	%f56, %f54, %f48, %f55;
	fma.rn.f32 	%f57, %f56, %f50, %f49;
	and.b32  	%r78, %r95, 2;
	setp.eq.s32 	%p15, %r78, 0;
	mov.f32 	%f58, 0f00000000;
	sub.f32 	%f59, %f58, %f57;
	selp.f32 	%f60, %f57, %f59, %p15;
	add.f32 	%f61, %f60, 0f3F800000;
	mul.f32 	%f62, %f47, %f61;
	mul.f32 	%f63, %f62, 0f3E800000;
	shl.b32 	%r79, %r1, 6;
	mov.u32 	%r80, _ZZ15MakeImageKernelPhE6shared;
	add.s32 	%r81, %r80, %r79;
	shl.b32 	%r82, %r2, 2;
	add.s32 	%r83, %r81, %r82;
	st.shared.f32 	[%r83], %f63;
	shl.b32 	%r84, %r4, 2;
	cvt.s64.s32 	%rd35, %r84;
	add.s64 	%rd36, %rd34, %rd35;
	mov.b16 	%rs1, 0;
	st.global.u8 	[%rd36], %rs1;
	sub.s32 	%r85, %r80, %r79;
	sub.s32 	%r86, %r85, %r82;
	ld.shared.f32 	%f64, [%r86+1020];
	cvt.rzi.u32.f32 	%r87, %f64;
	st.global.u8 	[%rd36+1], %r87;
	st.global.u8 	[%rd36+2], %rs1;
	mov.b16 	%rs2, 255;
	st.global.u8 	[%rd36+3], %rs2;
	ret;

}


// ===== COMPILED SASS (sm_100) =====

	.target	sm_100

	.elftype	@"ET_EXEC"


//--------------------- .note.nv.tkinfo           --------------------------
	.section	.note.nv.tkinfo,"",@"SHT_NOTE"
	.sectionflags	@"SHF_NOTE_NV_TKINFO"
	.tkinfo
        /*0018*/ 	.word	0x00000002
        /*0030*/ 	.string	""
        /*0030*/ 	.string	"ptxas"
        /*0030*/ 	.string	"Cuda compilation tools, release 13.0, V13.0.88"
        /*0030*/ 	.string	"Build cuda_13.0.r13.0/compiler.36424714_0"
        /*0030*/ 	.string	"-arch sm_100 -m 64 "



//--------------------- .note.nv.cuinfo           --------------------------
	.section	.note.nv.cuinfo,"",@"SHT_NOTE"
	.sectionflags	@"SHF_NOTE_NV_CUINFO"
        /*0018*/ 	.short	0x0002
        /*001a*/ 	.short	0x0064
        /*001c*/ 	.short	0x0082
	.zero		2


//--------------------- .nv.info                  --------------------------
	.section	.nv.info,"",@"SHT_CUDA_INFO"
	.align	4


	//----- nvinfo : EIATTR_REGCOUNT
	.align		4
        /*0000*/ 	.byte	0x04, 0x2f
        /*0002*/ 	.short	(.L_2 - .L_1)
	.align		4
.L_1:
        /*0004*/ 	.word	index@(_Z15MakeImageKernelPh)
        /*0008*/ 	.word	0x00000019


	//----- nvinfo : EIATTR_FRAME_SIZE
	.align		4
.L_2:
        /*000c*/ 	.byte	0x04, 0x11
        /*000e*/ 	.short	(.L_4 - .L_3)
	.align		4
.L_3:
        /*0010*/ 	.word	index@(_Z15MakeImageKernelPh)
        /*0014*/ 	.word	0x00000000


	//----- nvinfo : EIATTR_MIN_STACK_SIZE
	.align		4
.L_4:
        /*0018*/ 	.byte	0x04, 0x12
        /*001a*/ 	.short	(.L_6 - .L_5)
	.align		4
.L_5:
        /*001c*/ 	.word	index@(_Z15MakeImageKernelPh)
        /*0020*/ 	.word	0x00000000
.L_6:


//--------------------- .nv.compat                --------------------------
	.section	.nv.compat,"",@"SHT_CUDA_COMPAT_INFO"
	.align	4
        /*0000*/ 	.byte	0x02, 0x09, 0x00, 0x00, 0x02, 0x02, 0x01, 0x00, 0x02, 0x05, 0x05, 0x00, 0x03, 0x07, 0x01, 0x01
        /*0010*/ 	.byte	0x02, 0x03, 0x00, 0x00, 0x02, 0x06, 0x01, 0x00, 0x04, 0x0b, 0x08, 0x00, 0x01, 0x00, 0x00, 0x00
        /*0020*/ 	.byte	0x00, 0x00, 0x00, 0x00


//--------------------- .nv.info._Z15MakeImageKernelPh --------------------------
	.section	.nv.info._Z15MakeImageKernelPh,"",@"SHT_CUDA_INFO"
	.sectionflags	@""
	.align	4


	//----- nvinfo : EIATTR_CUDA_API_VERSION
	.align		4
        /*0000*/ 	.byte	0x04, 0x37
        /*0002*/ 	.short	(.L_8 - .L_7)
.L_7:
        /*0004*/ 	.word	0x00000082


	//----- nvinfo : EIATTR_KPARAM_INFO
	.align		4
.L_8:
        /*0008*/ 	.byte	0x04, 0x17
        /*000a*/ 	.short	(.L_10 - .L_9)
.L_9:
        /*000c*/ 	.word	0x00000000
        /*0010*/ 	.short	0x0000
        /*0012*/ 	.short	0x0000
        /*0014*/ 	.byte	0x00, 0xf5, 0x21, 0x00


	//----- nvinfo : EIATTR_SPARSE_MMA_MASK
	.align		4
.L_10:
        /*0018*/ 	.byte	0x03, 0x50
        /*001a*/ 	.short	0x0000


	//----- nvinfo : EIATTR_MAXREG_COUNT
	.align		4
        /*001c*/ 	.byte	0x03, 0x1b
        /*001e*/ 	.short	0x00ff


	//----- nvinfo : EIATTR_MERCURY_ISA_VERSION
	.align		4
        /*0020*/ 	.byte	0x03, 0x5f
        /*0022*/ 	.short	0x0101


	//----- nvinfo : EIATTR_VRC_CTA_INIT_COUNT
	.align		4
        /*0024*/ 	.byte	0x02, 0x4a
	.zero		1
	.zero		1


	//----- nvinfo : EIATTR_EXIT_INSTR_OFFSETS
	.align		4
        /*0028*/ 	.byte	0x04, 0x1c
        /*002a*/ 	.short	(.L_12 - .L_11)


	//   ....[0]....
.L_11:
        /*002c*/ 	.word	0x00001190


	//----- nvinfo : EIATTR_CRS_STACK_SIZE
	.align		4
.L_12:
        /*0030*/ 	.byte	0x04, 0x1e
        /*0032*/ 	.short	(.L_14 - .L_13)
.L_13:
        /*0034*/ 	.word	0x00000000


	//----- nvinfo : EIATTR_CBANK_PARAM_SIZE
	.align		4
.L_14:
        /*0038*/ 	.byte	0x03, 0x19
        /*003a*/ 	.short	0x0008


	//----- nvinfo : EIATTR_PARAM_CBANK
	.align		4
        /*003c*/ 	.byte	0x04, 0x0a
        /*003e*/ 	.short	(.L_16 - .L_15)
	.align		4
.L_15:
        /*0040*/ 	.word	index@(.nv.constant0._Z15MakeImageKernelPh)
        /*0044*/ 	.short	0x0380
        /*0046*/ 	.short	0x0008


	//----- nvinfo : EIATTR_SW_WAR
	.align		4
.L_16:
        /*0048*/ 	.byte	0x04, 0x36
        /*004a*/ 	.short	(.L_18 - .L_17)
.L_17:
        /*004c*/ 	.word	0x00000008
.L_18:


//--------------------- .nv.callgraph             --------------------------
	.section	.nv.callgraph,"",@"SHT_CUDA_CALLGRAPH"
	.align	4
	.sectionentsize	8
	.align		4
        /*0000*/ 	.word	0x00000000
	.align		4
        /*0004*/ 	.word	0xffffffff
	.align		4
        /*0008*/ 	.word	0x00000000
	.align		4
        /*000c*/ 	.word	0xfffffffe
	.align		4
        /*0010*/ 	.word	0x00000000
	.align		4
        /*0014*/ 	.word	0xfffffffd
	.align		4
        /*0018*/ 	.word	0x00000000
	.align		4
        /*001c*/ 	.word	0xfffffffc


//--------------------- .nv.constant4             --------------------------
	.section	.nv.constant4,"a",@progbits
	.align	8
	.align		8
.nv.constant4:
        /*0000*/ 	.dword	__cudart_i2opi_f


//--------------------- .text._Z15MakeImageKernelPh --------------------------
	.section	.text._Z15MakeImageKernelPh,"ax",@progbits
	.align	128
        .global         _Z15MakeImageKernelPh
        .type           _Z15MakeImageKernelPh,@function
        .size           _Z15MakeImageKernelPh,(.L_x_11 - _Z15MakeImageKernelPh)
        .other          _Z15MakeImageKernelPh,@"STO_CUDA_ENTRY STV_DEFAULT"
_Z15MakeImageKernelPh:
.text._Z15MakeImageKernelPh:
[----:B------:R-:W-:Y:S01]  /*0000*/  LDC R1, c[0x0][0x37c] ;  /* 0x0000df00ff017b82 */ /* 0x000fe20000000800 */
[----:B------:R-:W0:Y:S07]  /*0010*/  S2R R6, SR_TID.X ;  /* 0x0000000000067919 */ /* 0x000e2e0000002100 */
[----:B------:R-:W0:Y:S01]  /*0020*/  S2UR UR4, SR_CTAID.X ;  /* 0x00000000000479c3 */ /* 0x000e220000002500 */
[----:B------:R-:W1:Y:S01]  /*0030*/  LDCU.64 UR6, c[0x0][0x358] ;  /* 0x00006b00ff0677ac */ /* 0x000e620008000a00 */
[----:B------:R-:W-:Y:S01]  /*0040*/  BSSY.RECONVERGENT B0, `(.L_x_0) ;  /* 0x0000076000007945 */ /* 0x000fe20003800200 */
[----:B------:R-:W2:Y:S05]  /*0050*/  S2R R7, SR_TID.Y ;  /* 0x0000000000077919 */ /* 0x000eaa0000002200 */
[----:B------:R-:W0:Y:S08]  /*0060*/  LDC R11, c[0x0][0x360] ;  /* 0x0000d800ff0b7b82 */ /* 0x000e300000000800 */
[----:B------:R-:W2:Y:S01]  /*0070*/  LDC R2, c[0x0][0x364] ;  /* 0x0000d900ff027b82 */ /* 0x000ea20000000800 */
[----:B------:R-:W3:Y:S01]  /*0080*/  LDCU UR5, c[0x0][0x370] ;  /* 0x00006e00ff0577ac */ /* 0x000ee20008000800 */
[----:B0-----:R-:W-:-:S06]  /*0090*/  IMAD R5, R11, UR4, R6 ;  /* 0x000000040b057c24 */ /* 0x001fcc000f8e0206 */
[----:B------:R-:W2:Y:S01]  /*00a0*/  S2UR UR4, SR_CTAID.Y ;  /* 0x00000000000479c3 */ /* 0x000ea20000002600 */
[----:B---3--:R-:W-:Y:S01]  /*00b0*/  IMAD R8, R11, UR5, RZ ;  /* 0x000000050b087c24 */ /* 0x008fe2000f8e02ff */
[----:B------:R-:W-:-:S05]  /*00c0*/  I2FP.F32.S32 R0, R5 ;  /* 0x0000000500007245 */ /* 0x000fca0000201400 */
[----:B------:R-:W-:-:S04]  /*00d0*/  FADD R0, R0, R0 ;  /* 0x0000000000007221 */ /* 0x000fc80000000000 */
[----:B------:R-:W-:-:S04]  /*00e0*/  FMUL R0, R0, 3.141590118408203125 ;  /* 0x40490fd000007820 */ /* 0x000fc80000400000 */
[----:B------:R-:W-:-:S04]  /*00f0*/  FMUL R0, R0, 0.0078125 ;  /* 0x3c00000000007820 */ /* 0x000fc80000400000 */
[C---:B------:R-:W-:Y:S01]  /*0100*/  FMUL R3, R0.reuse, 0.63661974668502807617 ;  /* 0x3f22f98300037820 */ /* 0x040fe20000400000 */
[----:B------:R-:W-:Y:S01]  /*0110*/  FSETP.GE.AND P0, PT, |R0|, 105615, PT ;  /* 0x47ce47800000780b */ /* 0x000fe20003f06200 */
[----:B--2---:R-:W-:-:S04]  /*0120*/  IMAD R2, R2, UR4, R7 ;  /* 0x0000000402027c24 */ /* 0x004fc8000f8e0207 */
[----:B------:R-:W0:Y:S01]  /*0130*/  F2I.NTZ R3, R3 ;  /* 0x0000000300037305 */ /* 0x000e220000203100 */
[----:B------:R-:W-:Y:S01]  /*0140*/  IMAD R8, R2, R8, R5 ;  /* 0x0000000802087224 */ /* 0x000fe200078e0205 */
[----:B0-----:R-:W-:-:S05]  /*0150*/  I2FP.F32.S32 R9, R3 ;  /* 0x0000000300097245 */ /* 0x001fca0000201400 */
[----:B------:R-:W-:-:S04]  /*0160*/  FFMA R4, R9, -1.5707962512969970703, R0 ;  /* 0xbfc90fda09047823 */ /* 0x000fc80000000000 */
[----:B------:R-:W-:-:S04]  /*0170*/  FFMA R4, R9, -7.5497894158615963534e-08, R4 ;  /* 0xb3a2216809047823 */ /* 0x000fc80000000004 */
[----:B------:R-:W-:Y:S01]  /*0180*/  FFMA R4, R9, -5.3903029534742383927e-15, R4 ;  /* 0xa7c234c509047823 */ /* 0x000fe20000000004 */
[----:B-1----:R-:W-:Y:S06]  /*0190*/  @!P0 BRA `(.L_x_1) ;  /* 0x0000000400808947 */ /* 0x002fec0003800000 */
[----:B------:R-:W-:-:S13]  /*01a0*/  FSETP.NEU.AND P0, PT, |R0|, +INF , PT ;  /* 0x7f8000000000780b */ /* 0x000fda0003f0d200 */
[----:B------:R-:W-:Y:S01]  /*01b0*/  @!P0 FMUL R4, RZ, R0 ;  /* 0x00000000ff048220 */ /* 0x000fe20000400000 */
[----:B------:R-:W-:Y:S01]  /*01c0*/  @!P0 IMAD.MOV.U32 R3, RZ, RZ, RZ ;  /* 0x000000ffff038224 */ /* 0x000fe200078e00ff */
[----:B------:R-:W-:Y:S06]  /*01d0*/  @!P0 BRA `(.L_x_1) ;  /* 0x0000000400708947 */ /* 0x000fec0003800000 */
[----:B------:R-:W-:Y:S01]  /*01e0*/  IMAD.SHL.U32 R4, R0, 0x100, RZ ;  /* 0x0000010000047824 */ /* 0x000fe200078e00ff */
[----:B------:R-:W0:Y:S01]  /*01f0*/  LDCU.64 UR8, c[0x4][URZ] ;  /* 0x01000000ff0877ac */ /* 0x000e220008000a00 */
[----:B------:R-:W-:Y:S02]  /*0200*/  IMAD.MOV.U32 R3, RZ, RZ, RZ ;  /* 0x000000ffff037224 */ /* 0x000fe400078e00ff */
[----:B------:R-:W-:Y:S01]  /*0210*/  IMAD.MOV.U32 R13, RZ, RZ, RZ ;  /* 0x000000ffff0d7224 */ /* 0x000fe200078e00ff */
[----:B------:R-:W-:Y:S01]  /*0220*/  LOP3.LUT R12, R4, 0x80000000, RZ, 0xfc, !PT ;  /* 0x80000000040c7812 */ /* 0x000fe200078efcff */
[----:B------:R-:W-:Y:S01]  /*0230*/  UMOV UR5, URZ ;  /* 0x000000ff00057c82 */ /* 0x000fe20008000000 */
[----:B------:R-:W-:-:S05]  /*0240*/  UMOV UR4, URZ ;  /* 0x000000ff00047c82 */ /* 0x000fca0008000000 */
.L_x_2:
[----:B0-----:R-:W-:Y:S01]  /*0250*/  MOV R10, UR8 ;  /* 0x00000008000a7c02 */ /* 0x001fe20008000f00 */
[----:B------:R-:W-:-:S05]  /*0260*/  IMAD.U32 R11, RZ, RZ, UR9 ;  /* 0x00000009ff0b7e24 */ /* 0x000fca000f8e00ff */
[----:B------:R-:W2:Y:S01]  /*0270*/  LDG.E.CONSTANT R5, desc[UR6][R10.64] ;  /* 0x000000060a057981 */ /* 0x000ea2000c1e9900 */
[----:B------:R-:W-:Y:S01]  /*0280*/  UIADD3 UR4, UPT, UPT, UR4, 0x1, URZ ;  /* 0x0000000104047890 */ /* 0x000fe2000fffe0ff */
[C---:B------:R-:W-:Y:S01]  /*0290*/  ISETP.EQ.AND P0, PT, R13.reuse, RZ, PT ;  /* 0x000000ff0d00720c */ /* 0x040fe20003f02270 */
[----:B------:R-:W-:Y:S01]  /*02a0*/  UIADD3 UR8, UP1, UPT, UR8, 0x4, URZ ;  /* 0x0000000408087890 */ /* 0x000fe2000ff3e0ff */
[C---:B------:R-:W-:Y:S01]  /*02b0*/  ISETP.EQ.AND P1, PT, R13.reuse, 0x4, PT ;  /* 0x000000040d00780c */ /* 0x040fe20003f22270 */
[----:B------:R-:W-:Y:S01]  /*02c0*/  UISETP.NE.AND UP0, UPT, UR4, 0x6, UPT ;  /* 0x000000060400788c */ /* 0x000fe2000bf05270 */
[C---:B------:R-:W-:Y:S01]  /*02d0*/  ISETP.EQ.AND P2, PT, R13.reuse, 0x8, PT ;  /* 0x000000080d00780c */ /* 0x040fe20003f42270 */
[----:B------:R-:W-:Y:S01]  /*02e0*/  UIADD3.X UR9, UPT, UPT, URZ, UR9, URZ, UP1, !UPT ;  /* 0x00000009ff097290 */ /* 0x000fe20008ffe4ff */
[C---:B------:R-:W-:Y:S02]  /*02f0*/  ISETP.EQ.AND P3, PT, R13.reuse, 0xc, PT ;  /* 0x0000000c0d00780c */ /* 0x040fe40003f62270 */
[----:B------:R-:W-:-:S02]  /*0300*/  ISETP.EQ.AND P4, PT, R13, 0x10, PT ;  /* 0x000000100d00780c */ /* 0x000fc40003f82270 */
[C---:B------:R-:W-:Y:S01]  /*0310*/  ISETP.EQ.AND P5, PT, R13.reuse, 0x14, PT ;  /* 0x000000140d00780c */ /* 0x040fe20003fa2270 */
[----:B------:R-:W-:Y:S02]  /*0320*/  VIADD R13, R13, 0x4 ;  /* 0x000000040d0d7836 */ /* 0x000fe40000000000 */
[----:B--2---:R-:W-:-:S03]  /*0330*/  IMAD.WIDE.U32 R4, R5, R12, RZ ;  /* 0x0000000c05047225 */ /* 0x004fc600078e00ff */
[----:B------:R-:W-:-:S04]  /*0340*/  IADD3 R4, P6, PT, R4, R3, RZ ;  /* 0x0000000304047210 */ /* 0x000fc80007fde0ff */
[----:B------:R-:W-:Y:S01]  /*0350*/  IADD3.X R3, PT, PT, R5, UR5, RZ, P6, !PT ;  /* 0x0000000505037c10 */ /* 0x000fe2000b7fe4ff */
[--C-:B------:R-:W-:Y:S01]  /*0360*/  @P0 IMAD.MOV.U32 R9, RZ, RZ, R4.reuse ;  /* 0x000000ffff090224 */ /* 0x100fe200078e0004 */
[----:B------:R-:W-:Y:S01]  /*0370*/  @P3 MOV R19, R4 ;  /* 0x0000000400133202 */ /* 0x000fe20000000f00 */
[--C-:B------:R-:W-:Y:S02]  /*0380*/  @P1 IMAD.MOV.U32 R17, RZ, RZ, R4.reuse ;  /* 0x000000ffff111224 */ /* 0x100fe400078e0004 */
[--C-:B------:R-:W-:Y:S02]  /*0390*/  @P2 IMAD.MOV.U32 R18, RZ, RZ, R4.reuse ;  /* 0x000000ffff122224 */ /* 0x100fe400078e0004 */
[--C-:B------:R-:W-:Y:S02]  /*03a0*/  @P4 IMAD.MOV.U32 R20, RZ, RZ, R4.reuse ;  /* 0x000000ffff144224 */ /* 0x100fe400078e0004 */
[----:B------:R-:W-:Y:S01]  /*03b0*/  @P5 IMAD.MOV.U32 R16, RZ, RZ, R4 ;  /* 0x000000ffff105224 */ /* 0x000fe200078e0004 */
[----:B------:R-:W-:Y:S06]  /*03c0*/  BRA.U UP0, `(.L_x_2) ;  /* 0xfffffffd00a07547 */ /* 0x000fec000b83ffff */
[----:B------:R-:W-:Y:S01]  /*03d0*/  SHF.R.U32.HI R4, RZ, 0x17, R0 ;  /* 0x00000017ff047819 */ /* 0x000fe20000011600 */
[----:B------:R-:W-:Y:S03]  /*03e0*/  BSSY.RECONVERGENT B1, `(.L_x_3) ;  /* 0x0000029000017945 */ /* 0x000fe60003800200 */
[C---:B------:R-:W-:Y:S02]  /*03f0*/  LOP3.LUT R5, R4.reuse, 0xe0, RZ, 0xc0, !PT ;  /* 0x000000e004057812 */ /* 0x040fe400078ec0ff */
[----:B------:R-:W-:-:S03]  /*0400*/  LOP3.LUT P6, RZ, R4, 0x1f, RZ, 0xc0, !PT ;  /* 0x0000001f04ff7812 */ /* 0x000fc600078cc0ff */
[----:B------:R-:W-:-:S05]  /*0410*/  VIADD R5, R5, 0xffffff80 ;  /* 0xffffff8005057836 */ /* 0x000fca0000000000 */
[----:B------:R-:W-:-:S04]  /*0420*/  SHF.R.U32.HI R5, RZ, 0x5, R5 ;  /* 0x00000005ff057819 */ /* 0x000fc80000011605 */
[----:B------:R-:W-:-:S04]  /*0430*/  LEA R11, -R5, RZ, 0x2 ;  /* 0x000000ff050b7211 */ /* 0x000fc800078e11ff */
[C---:B------:R-:W-:Y:S02]  /*0440*/  ISETP.EQ.AND P3, PT, R11.reuse, -0x18, PT ;  /* 0xffffffe80b00780c */ /* 0x040fe40003f62270 */
[C---:B------:R-:W-:Y:S02]  /*0450*/  ISETP.EQ.AND P4, PT, R11.reuse, -0x14, PT ;  /* 0xffffffec0b00780c */ /* 0x040fe40003f82270 */
[C---:B------:R-:W-:Y:S02]  /*0460*/  ISETP.EQ.AND P2, PT, R11.reuse, -0x10, PT ;  /* 0xfffffff00b00780c */ /* 0x040fe40003f42270 */
[C---:B------:R-:W-:Y:S02]  /*0470*/  ISETP.EQ.AND P1, PT, R11.reuse, -0xc, PT ;  /* 0xfffffff40b00780c */ /* 0x040fe40003f22270 */
[C---:B------:R-:W-:Y:S02]  /*0480*/  ISETP.EQ.AND P0, PT, R11.reuse, -0x8, PT ;  /* 0xfffffff80b00780c */ /* 0x040fe40003f02270 */
[----:B------:R-:W-:-:S03]  /*0490*/  ISETP.EQ.AND P5, PT, R11, RZ, PT ;  /* 0x000000ff0b00720c */ /* 0x000fc60003fa2270 */
[--C-:B------:R-:W-:Y:S01]  /*04a0*/  @P3 IMAD.MOV.U32 R5, RZ, RZ, R9.reuse ;  /* 0x000000ffff053224 */ /* 0x100fe200078e0009 */
[C---:B------:R-:W-:Y:S01]  /*04b0*/  ISETP.EQ.AND P3, PT, R11.reuse, -0x4, PT ;  /* 0xfffffffc0b00780c */ /* 0x040fe20003f62270 */
[----:B------:R-:W-:Y:S02]  /*04c0*/  @P4 IMAD.MOV.U32 R10, RZ, RZ, R9 ;  /* 0x000000ffff0a4224 */ /* 0x000fe400078e0009 */
[--C-:B------:R-:W-:Y:S01]  /*04d0*/  @P4 IMAD.MOV.U32 R5, RZ, RZ, R17.reuse ;  /* 0x000000ffff054224 */ /* 0x100fe200078e0011 */
[----:B------:R-:W-:Y:S01]  /*04e0*/  ISETP.EQ.AND P4, PT, R11, 0x4, PT ;  /* 0x000000040b00780c */ /* 0x000fe20003f82270 */
[----:B------:R-:W-:Y:S01]  /*04f0*/  @P2 IMAD.MOV.U32 R10, RZ, RZ, R17 ;  /* 0x000000ffff0a2224 */ /* 0x000fe200078e0011 */
[----:B------:R-:W-:Y:S01]  /*0500*/  @P2 MOV R5, R18 ;  /* 0x0000001200052202 */ /* 0x000fe20000000f00 */
[----:B------:R-:W-:Y:S02]  /*0510*/  @P1 IMAD.MOV.U32 R5, RZ, RZ, R19 ;  /* 0x000000ffff051224 */ /* 0x000fe400078e0013 */
[----:B------:R-:W-:-:S02]  /*0520*/  @P0 IMAD.MOV.U32 R5, RZ, RZ, R20 ;  /* 0x000000ffff050224 */ /* 0x000fc400078e0014 */
[----:B------:R-:W-:Y:S02]  /*0530*/  @P1 IMAD.MOV.U32 R10, RZ, RZ, R18 ;  /* 0x000000ffff0a1224 */ /* 0x000fe400078e0012 */
[--C-:B------:R-:W-:Y:S02]  /*0540*/  @P3 IMAD.MOV.U32 R5, RZ, RZ, R16.reuse ;  /* 0x000000ffff053224 */ /* 0x100fe400078e0010 */
[----:B------:R-:W-:Y:S02]  /*0550*/  @P5 IMAD.MOV.U32 R5, RZ, RZ, R3 ;  /* 0x000000ffff055224 */ /* 0x000fe400078e0003 */
[----:B------:R-:W-:Y:S01]  /*0560*/  @P0 IMAD.MOV.U32 R10, RZ, RZ, R19 ;  /* 0x000000ffff0a0224 */ /* 0x000fe200078e0013 */
[----:B------:R-:W-:Y:S01]  /*0570*/  @P3 MOV R10, R20 ;  /* 0x00000014000a3202 */ /* 0x000fe20000000f00 */
[----:B------:R-:W-:Y:S01]  /*0580*/  @P5 IMAD.MOV.U32 R10, RZ, RZ, R16 ;  /* 0x000000ffff0a5224 */ /* 0x000fe200078e0010 */
[----:B------:R-:W-:Y:S01]  /*0590*/  MOV R13, R5 ;  /* 0x00000005000d7202 */ /* 0x000fe20000000f00 */
[----:B------:R-:W-:Y:S01]  /*05a0*/  @P4 IMAD.MOV.U32 R10, RZ, RZ, R3 ;  /* 0x000000ffff0a4224 */ /* 0x000fe200078e0003 */
[----:B------:R-:W-:Y:S06]  /*05b0*/  @!P6 BRA `(.L_x_4) ;  /* 0x00000000002ce947 */ /* 0x000fec0003800000 */
[----:B------:R-:W-:Y:S01]  /*05c0*/  @P2 IMAD.MOV.U32 R5, RZ, RZ, R9 ;  /* 0x000000ffff052224 */ /* 0x000fe200078e0009 */
[----:B------:R-:W-:Y:S01]  /*05d0*/  LOP3.LUT R4, R4, 0x1f, RZ, 0xc0, !PT ;  /* 0x0000001f04047812 */ /* 0x000fe200078ec0ff */
[----:B------:R-:W-:Y:S02]  /*05e0*/  @P1 IMAD.MOV.U32 R5, RZ, RZ, R17 ;  /* 0x000000ffff051224 */ /* 0x000fe400078e0011 */
[----:B------:R-:W-:Y:S01]  /*05f0*/  @P0 IMAD.MOV.U32 R5, RZ, RZ, R18 ;  /* 0x000000ffff050224 */ /* 0x000fe200078e0012 */
[----:B------:R-:W-:Y:S01]  /*0600*/  ISETP.EQ.AND P0, PT, R11, 0x8, PT ;  /* 0x000000080b00780c */ /* 0x000fe20003f02270 */
[----:B------:R-:W-:Y:S01]  /*0610*/  @P3 IMAD.MOV.U32 R5, RZ, RZ, R19 ;  /* 0x000000ffff053224 */ /* 0x000fe200078e0013 */
[----:B------:R-:W-:Y:S01]  /*0620*/  @P5 MOV R5, R20 ;  /* 0x0000001400055202 */ /* 0x000fe20000000f00 */
[----:B------:R-:W-:Y:S01]  /*0630*/  @P4 IMAD.MOV.U32 R5, RZ, RZ, R16 ;  /* 0x000000ffff054224 */ /* 0x000fe200078e0010 */
[----:B------:R-:W-:-:S09]  /*0640*/  SHF.L.W.U32.HI R13, R10, R4, R13 ;  /* 0x000000040a0d7219 */ /* 0x000fd20000010e0d */
[----:B------:R-:W-:-:S05]  /*0650*/  @P0 IMAD.MOV.U32 R5, RZ, RZ, R3 ;  /* 0x000000ffff050224 */ /* 0x000fca00078e0003 */
[----:B------:R-:W-:-:S07]  /*0660*/  SHF.L.W.U32.HI R10, R5, R4, R10 ;  /* 0x00000004050a7219 */ /* 0x000fce0000010e0a */
.L_x_4:
[----:B------:R-:W-:Y:S05]  /*0670*/  BSYNC.RECONVERGENT B1 ;  /* 0x0000000000017941 */ /* 0x000fea0003800200 */
.L_x_3:
[C---:B------:R-:W-:Y:S01]  /*0680*/  SHF.L.W.U32.HI R12, R10.reuse, 0x2, R13 ;  /* 0x000000020a0c7819 */ /* 0x040fe20000010e0d */
[----:B------:R-:W-:Y:S01]  /*0690*/  IMAD.SHL.U32 R4, R10, 0x4, RZ ;  /* 0x000000040a047824 */ /* 0x000fe200078e00ff */
[----:B------:R-:W-:Y:S01]  /*06a0*/  UMOV UR4, 0x54442d19 ;  /* 0x54442d1900047882 */ /* 0x000fe20000000000 */
[----:B------:R-:W-:Y:S01]  /*06b0*/  UMOV UR5, 0x3bf921fb ;  /* 0x3bf921fb00057882 */ /* 0x000fe20000000000 */
[----:B------:R-:W-:Y:S02]  /*06c0*/  SHF.R.S32.HI R3, RZ, 0x1f, R12 ;  /* 0x0000001fff037819 */ /* 0x000fe4000001140c */
[----:B------:R-:W-:Y:S02]  /*06d0*/  ISETP.GE.AND P0, PT, R0, RZ, PT ;  /* 0x000000ff0000720c */ /* 0x000fe40003f06270 */
[C---:B------:R-:W-:Y:S02]  /*06e0*/  LOP3.LUT R4, R3.reuse, R4, RZ, 0x3c, !PT ;  /* 0x0000000403047212 */ /* 0x040fe400078e3cff */
[----:B------:R-:W-:-:S02]  /*06f0*/  LOP3.LUT R5, R3, R12, RZ, 0x3c, !PT ;  /* 0x0000000c03057212 */ /* 0x000fc400078e3cff */
[----:B------:R-:W-:Y:S02]  /*0700*/  SHF.R.U32.HI R3, RZ, 0x1e, R13 ;  /* 0x0000001eff037819 */ /* 0x000fe4000001160d */
[C---:B------:R-:W-:Y:S02]  /*0710*/  LOP3.LUT R0, R12.reuse, R0, RZ, 0x3c, !PT ;  /* 0x000000000c007212 */ /* 0x040fe400078e3cff */
[----:B------:R-:W0:Y:S01]  /*0720*/  I2F.F64.S64 R4, R4 ;  /* 0x0000000400047312 */ /* 0x000e220000301c00 */
[----:B------:R-:W-:Y:S02]  /*0730*/  LEA.HI R3, R12, R3, RZ, 0x1 ;  /* 0x000000030c037211 */ /* 0x000fe400078f08ff */
[----:B------:R-:W-:-:S03]  /*0740*/  ISETP.GE.AND P1, PT, R0, RZ, PT ;  /* 0x000000ff0000720c */ /* 0x000fc60003f26270 */
[----:B------:R-:W-:-:S05]  /*0750*/  IMAD.MOV R0, RZ, RZ, -R3 ;  /* 0x000000ffff007224 */ /* 0x000fca00078e0a03 */
[----:B------:R-:W-:Y:S01]  /*0760*/  @!P0 MOV R3, R0 ;  /* 0x0000000000038202 */ /* 0x000fe20000000f00 */
[----:B0-----:R-:W-:-:S10]  /*0770*/  DMUL R10, R4, UR4 ;  /* 0x00000004040a7c28 */ /* 0x001fd40008000000 */
[----:B------:R-:W0:Y:S02]  /*0780*/  F2F.F32.F64 R10, R10 ;  /* 0x0000000a000a7310 */ /* 0x000e240000301000 */
[----:B0-----:R-:W-:-:S07]  /*0790*/  FSEL R4, -R10, R10, !P1 ;  /* 0x0000000a0a047208 */ /* 0x001fce0004800100 */
.L_x_1:
[----:B------:R-:W-:Y:S05]  /*07a0*/  BSYNC.RECONVERGENT B0 ;  /* 0x0000000000007941 */ /* 0x000fea0003800200 */
.L_x_0:
[----:B------:R-:W-:Y:S01]  /*07b0*/  I2FP.F32.U32 R2, R2 ;  /* 0x0000000200027245 */ /* 0x000fe20000201000 */
[----:B------:R-:W-:Y:S01]  /*07c0*/  IMAD.MOV.U32 R10, RZ, RZ, 0x37cbac00 ;  /* 0x37cbac00ff0a7424 */ /* 0x000fe200078e00ff */
[----:B------:R-:W-:Y:S01]  /*07d0*/  LOP3.LUT R11, R3, 0x1, RZ, 0xc0, !PT ;  /* 0x00000001030b7812 */ /* 0x000fe200078ec0ff */
[----:B------:R-:W-:Y:S01]  /*07e0*/  FMUL R5, R4, R4 ;  /* 0x0000000404057220 */ /* 0x000fe20000400000 */
[----:B------:R-:W-:Y:S02]  /*07f0*/  IMAD.MOV.U32 R12, RZ, RZ, 0x3effffff ;  /* 0x3effffffff0c7424 */ /* 0x000fe400078e00ff */
[----:B------:R-:W-:Y:S01]  /*0800*/  FADD R2, R2, R2 ;  /* 0x0000000202027221 */ /* 0x000fe20000000000 */
[----:B------:R-:W-:Y:S01]  /*0810*/  ISETP.NE.U32.AND P0, PT, R11, 0x1, PT ;  /* 0x000000010b00780c */ /* 0x000fe20003f05070 */
[----:B------:R-:W-:Y:S01]  /*0820*/  FFMA R0, R5, R10, -0.0013887860113754868507 ;  /* 0xbab607ed05007423 */ /* 0x000fe2000000000a */
[----:B------:R-:W-:Y:S02]  /*0830*/  IMAD.MOV.U32 R11, RZ, RZ, 0x3d2aaabb ;  /* 0x3d2aaabbff0b7424 */ /* 0x000fe400078e00ff */
[----:B------:R-:W-:Y:S01]  /*0840*/  FMUL R2, R2, 3.141590118408203125 ;  /* 0x40490fd002027820 */ /* 0x000fe20000400000 */
[----:B------:R-:W-:Y:S01]  /*0850*/  FSEL R22, -R12, -0.16666662693023681641, !P0 ;  /* 0xbe2aaaa80c167808 */ /* 0x000fe20004000100 */
[----:B------:R-:W-:Y:S01]  /*0860*/  BSSY.RECONVERGENT B0, `(.L_x_5) ;  /* 0x000006d000007945 */ /* 0x000fe20003800200 */
[----:B------:R-:W-:Y:S01]  /*0870*/  FSEL R0, R0, -0.00019574658654164522886, !P0 ;  /* 0xb94d415300007808 */ /* 0x000fe20004000000 */
[----:B------:R-:W-:Y:S01]  /*0880*/  FMUL R13, R2, 0.0078125 ;  /* 0x3c000000020d7820 */ /* 0x000fe20000400000 */
[----:B------:R-:W-:-:S02]  /*0890*/  FSEL R14, R11, 0.0083327032625675201416, !P0 ;  /* 0x3c0885e40b0e7808 */ /* 0x000fc40004000000 */
[----:B------:R-:W-:Y:S01]  /*08a0*/  LOP3.LUT P1, RZ, R3, 0x2, RZ, 0xc0, !PT ;  /* 0x0000000203ff7812 */ /* 0x000fe2000782c0ff */
[----:B------:R-:W-:Y:S02]  /*08b0*/  FMUL R2, R13, 0.63661974668502807617 ;  /* 0x3f22f9830d027820 */ /* 0x000fe40000400000 */
[----:B------:R-:W-:Y:S01]  /*08c0*/  FFMA R14, R5, R0, R14 ;  /* 0x00000000050e7223 */ /* 0x000fe2000000000e */
[----:B------:R-:W-:Y:S02]  /*08d0*/  FSEL R0, R4, 1, P0 ;  /* 0x3f80000004007808 */ /* 0x000fe40000000000 */
[----:B------:R-:W-:Y:S01]  /*08e0*/  FSETP.GE.AND P0, PT, |R13|, 105615, PT ;  /* 0x47ce47800d00780b */ /* 0x000fe20003f06200 */
[----:B------:R-:W0:Y:S01]  /*08f0*/  F2I.NTZ R2, R2 ;  /* 0x0000000200027305 */ /* 0x000e220000203100 */
[C---:B------:R-:W-:Y:S01]  /*0900*/  FFMA R14, R5.reuse, R14, R22 ;  /* 0x0000000e050e7223 */ /* 0x040fe20000000016 */
[----:B------:R-:W-:-:S04]  /*0910*/  FFMA R5, R5, R0, RZ ;  /* 0x0000000005057223 */ /* 0x000fc800000000ff */
[----:B------:R-:W-:-:S04]  /*0920*/  FFMA R14, R5, R14, R0 ;  /* 0x0000000e050e7223 */ /* 0x000fc80000000000 */
[----:B------:R-:W-:Y:S01]  /*0930*/  @P1 FADD R14, RZ, -R14 ;  /* 0x8000000eff0e1221 */ /* 0x000fe20000000000 */
[----:B0-----:R-:W-:-:S05]  /*0940*/  I2FP.F32.S32 R4, R2 ;  /* 0x0000000200047245 */ /* 0x001fca0000201400 */
[----:B------:R-:W-:-:S04]  /*0950*/  FFMA R3, R4, -1.5707962512969970703, R13 ;  /* 0xbfc90fda04037823 */ /* 0x000fc8000000000d */
[----:B------:R-:W-:-:S04]  /*0960*/  FFMA R3, R4, -7.5497894158615963534e-08, R3 ;  /* 0xb3a2216804037823 */ /* 0x000fc80000000003 */
[----:B------:R-:W-:Y:S01]  /*0970*/  FFMA R0, R4, -5.3903029534742383927e-15, R3 ;  /* 0xa7c234c504007823 */ /* 0x000fe20000000003 */
[----:B------:R-:W-:Y:S06]  /*0980*/  @!P0 BRA `(.L_x_6) ;  /* 0x0000000400688947 */ /* 0x000fec0003800000 */
[----:B------:R-:W-:-:S13]  /*0990*/  FSETP.NEU.AND P0, PT, |R13|, +INF , PT ;  /* 0x7f8000000d00780b */ /* 0x000fda0003f0d200 */
[----:B------:R-:W-:Y:S01]  /*09a0*/  @!P0 FMUL R0, RZ, R13 ;  /* 0x0000000dff008220 */ /* 0x000fe20000400000 */
[----:B------:R-:W-:Y:S01]  /*09b0*/  @!P0 IMAD.MOV.U32 R2, RZ, RZ, RZ ;  /* 0x000000ffff028224 */ /* 0x000fe200078e00ff */
[----:B------:R-:W-:Y:S06]  /*09c0*/  @!P0 BRA `(.L_x_6) ;  /* 0x0000000400588947 */ /* 0x000fec0003800000 */
[----:B------:R-:W-:Y:S01]  /*09d0*/  SHF.L.U32 R0, R13, 0x8, RZ ;  /* 0x000000080d007819 */ /* 0x000fe200000006ff */
[----:B------:R-:W-:Y:S01]  /*09e0*/  IMAD.MOV.U32 R15, RZ, RZ, RZ ;  /* 0x000000ffff0f7224 */ /* 0x000fe200078e00ff */
[----:B------:R-:W0:Y:S01]  /*09f0*/  LDCU.64 UR8, c[0x4][URZ] ;  /* 0x01000000ff0877ac */ /* 0x000e220008000a00 */
[----:B------:R-:W-:Y:S01]  /*0a00*/  IMAD.MOV.U32 R21, RZ, RZ, RZ ;  /* 0x000000ffff157224 */ /* 0x000fe200078e00ff */
[----:B------:R-:W-:Y:S01]  /*0a10*/  LOP3.LUT R0, R0, 0x80000000, RZ, 0xfc, !PT ;  /* 0x8000000000007812 */ /* 0x000fe200078efcff */
[----:B------:R-:W-:Y:S01]  /*0a20*/  UMOV UR5, URZ ;  /* 0x000000ff00057c82 */ /* 0x000fe20008000000 */
[----:B------:R-:W-:-:S05]  /*0a30*/  UMOV UR4, URZ ;  /* 0x000000ff00047c82 */ /* 0x000fca0008000000 */
.L_x_7:
[----:B0-----:R-:W-:Y:S02]  /*0a40*/  IMAD.U32 R3, RZ, RZ, UR9 ;  /* 0x00000009ff037e24 */ /* 0x001fe4000f8e00ff */
        /* <DEDUP_REMOVED lines=17> */
[-C--:B------:R-:W-:Y:S01]  /*0b60*/  @P0 MOV R9, R4.reuse ;  /* 0x0000000400090202 */ /* 0x080fe20000000f00 */
[--C-:B------:R-:W-:Y:S01]  /*0b70*/  @P2 IMAD.MOV.U32 R18, RZ, RZ, R4.reuse ;  /* 0x000000ffff122224 */ /* 0x100fe200078e0004 */
[----:B------:R-:W-:Y:S01]  /*0b80*/  @P5 MOV R16, R4 ;  /* 0x0000000400105202 */ /* 0x000fe20000000f00 */
        /* <DEDUP_REMOVED lines=8> */
[----:B------:R-:W-:-:S05]  /*0c10*/  SHF.R.U32.HI R0, RZ, 0x5, R0 ;  /* 0x00000005ff007819 */ /* 0x000fca0000011600 */
[----:B------:R-:W-:-:S05]  /*0c20*/  IMAD.U32 R3, R0, -0x4, RZ ;  /* 0xfffffffc00037824 */ /* 0x000fca00078e00ff */
[C---:B------:R-:W-:Y:S02]  /*0c30*/  ISETP.EQ.AND P3, PT, R3.reuse, -0x18, PT ;  /* 0xffffffe80300780c */ /* 0x040fe40003f62270 */
[C---:B------:R-:W-:Y:S02]  /*0c40*/  ISETP.EQ.AND P4, PT, R3.reuse, -0x14, PT ;  /* 0xffffffec0300780c */ /* 0x040fe40003f82270 */
[C---:B------:R-:W-:Y:S02]  /*0c50*/  ISETP.EQ.AND P2, PT, R3.reuse, -0x10, PT ;  /* 0xfffffff00300780c */ /* 0x040fe40003f42270 */
[C---:B------:R-:W-:Y:S02]  /*0c60*/  ISETP.EQ.AND P1, PT, R3.reuse, -0xc, PT ;  /* 0xfffffff40300780c */ /* 0x040fe40003f22270 */
[C---:B------:R-:W-:Y:S02]  /*0c70*/  ISETP.EQ.AND P0, PT, R3.reuse, -0x8, PT ;  /* 0xfffffff80300780c */ /* 0x040fe40003f02270 */
[----:B------:R-:W-:-:S03]  /*0c80*/  ISETP.EQ.AND P5, PT, R3, RZ, PT ;  /* 0x000000ff0300720c */ /* 0x000fc60003fa2270 */
[----:B------:R-:W-:Y:S01]  /*0c90*/  @P3 IMAD.MOV.U32 R0, RZ, RZ, R9 ;  /* 0x000000ffff003224 */ /* 0x000fe200078e0009 */
[C---:B------:R-:W-:Y:S01]  /*0ca0*/  ISETP.EQ.AND P3, PT, R3.reuse, -0x4, PT ;  /* 0xfffffffc0300780c */ /* 0x040fe20003f62270 */
[--C-:B------:R-:W-:Y:S01]  /*0cb0*/  @P4 IMAD.MOV.U32 R0, RZ, RZ, R17.reuse ;  /* 0x000000ffff004224 */ /* 0x100fe200078e0011 */
[----:B------:R-:W-:Y:S01]  /*0cc0*/  @P4 MOV R2, R9 ;  /* 0x0000000900024202 */ /* 0x000fe20000000f00 */
[----:B------:R-:W-:Y:S01]  /*0cd0*/  @P2 IMAD.MOV.U32 R2, RZ, RZ, R17 ;  /* 0x000000ffff022224 */ /* 0x000fe200078e0011 */
[----:B------:R-:W-:Y:S01]  /*0ce0*/  ISETP.EQ.AND P4, PT, R3, 0x4, PT ;  /* 0x000000040300780c */ /* 0x000fe20003f82270 */
[--C-:B------:R-:W-:Y:S01]  /*0cf0*/  @P2 IMAD.MOV.U32 R0, RZ, RZ, R18.reuse ;  /* 0x000000ffff002224 */ /* 0x100fe200078e0012 */
[----:B------:R-:W-:Y:S01]  /*0d00*/  @P1 MOV R0, R19 ;  /* 0x0000001300001202 */ /* 0x000fe20000000f00 */
[----:B------:R-:W-:Y:S02]  /*0d10*/  @P1 IMAD.MOV.U32 R2, RZ, RZ, R18 ;  /* 0x000000ffff021224 */ /* 0x000fe400078e0012 */
[----:B------:R-:W-:-:S02]  /*0d20*/  @P0 IMAD.MOV.U32 R2, RZ, RZ, R19 ;  /* 0x000000ffff020224 */ /* 0x000fc400078e0013 */
[--C-:B------:R-:W-:Y:S02]  /*0d30*/  @P0 IMAD.MOV.U32 R0, RZ, RZ, R20.reuse ;  /* 0x000000ffff000224 */ /* 0x100fe400078e0014 */
[----:B------:R-:W-:Y:S01]  /*0d40*/  @P3 IMAD.MOV.U32 R2, RZ, RZ, R20 ;  /* 0x000000ffff023224 */ /* 0x000fe200078e0014 */
[----:B------:R-:W-:Y:S01]  /*0d50*/  @P3 MOV R0, R16 ;  /* 0x0000001000003202 */ /* 0x000fe20000000f00 */
[----:B------:R-:W-:Y:S02]  /*0d60*/  @P5 IMAD.MOV.U32 R2, RZ, RZ, R16 ;  /* 0x000000ffff025224 */ /* 0x000fe400078e0010 */
[--C-:B------:R-:W-:Y:S02]  /*0d70*/  @P5 IMAD.MOV.U32 R0, RZ, RZ, R15.reuse ;  /* 0x000000ffff005224 */ /* 0x100fe400078e000f */
[----:B------:R-:W-:Y:S01]  /*0d80*/  @P4 IMAD.MOV.U32 R2, RZ, RZ, R15 ;  /* 0x000000ffff024224 */ /* 0x000fe200078e000f */
[----:B------:R-:W-:Y:S06]  /*0d90*/  @!P6 BRA `(.L_x_9) ;  /* 0x000000000028e947 */ /* 0x000fec0003800000 */
[----:B------:R-:W-:Y:S01]  /*0da0*/  @P1 MOV R9, R17 ;  /* 0x0000001100091202 */ /* 0x000fe20000000f00 */
[----:B------:R-:W-:Y:S01]  /*0db0*/  @P0 IMAD.MOV.U32 R9, RZ, RZ, R18 ;  /* 0x000000ffff090224 */ /* 0x000fe200078e0012 */
[----:B------:R-:W-:Y:S01]  /*0dc0*/  ISETP.EQ.AND P0, PT, R3, 0x8, PT ;  /* 0x000000080300780c */ /* 0x000fe20003f02270 */
[----:B------:R-:W-:Y:S01]  /*0dd0*/  @P3 IMAD.MOV.U32 R9, RZ, RZ, R19 ;  /* 0x000000ffff093224 */ /* 0x000fe200078e0013 */
[----:B------:R-:W-:Y:S01]  /*0de0*/  LOP3.LUT R13, R13, 0x1f, RZ, 0xc0, !PT ;  /* 0x0000001f0d0d7812 */ /* 0x000fe200078ec0ff */
[----:B------:R-:W-:Y:S01]  /*0df0*/  @P5 IMAD.MOV.U32 R9, RZ, RZ, R20 ;  /* 0x000000ffff095224 */ /* 0x000fe200078e0014 */
[----:B------:R-:W-:Y:S02]  /*0e00*/  @P4 MOV R9, R16 ;  /* 0x0000001000094202 */ /* 0x000fe40000000f00 */
[----:B------:R-:W-:-:S07]  /*0e10*/  SHF.L.W.U32.HI R0, R2, R13, R0 ;  /* 0x0000000d02007219 */ /* 0x000fce0000010e00 */
[----:B------:R-:W-:-:S05]  /*0e20*/  @P0 IMAD.MOV.U32 R9, RZ, RZ, R15 ;  /* 0x000000ffff090224 */ /* 0x000fca00078e000f */
[----:B------:R-:W-:-:S07]  /*0e30*/  SHF.L.W.U32.HI R2, R9, R13, R2 ;  /* 0x0000000d09027219 */ /* 0x000fce0000010e02 */
.L_x_9:
[----:B------:R-:W-:Y:S05]  /*0e40*/  BSYNC.RECONVERGENT B1 ;  /* 0x0000000000017941 */ /* 0x000fea0003800200 */
.L_x_8:
[C-C-:B------:R-:W-:Y:S01]  /*0e50*/  SHF.L.W.U32.HI R9, R2.reuse, 0x2, R0.reuse ;  /* 0x0000000202097819 */ /* 0x140fe20000010e00 */
[----:B------:R-:W-:Y:S01]  /*0e60*/  IMAD.SHL.U32 R2, R2, 0x4, RZ ;  /* 0x0000000402027824 */ /* 0x000fe200078e00ff */
[----:B------:R-:W-:Y:S01]  /*0e70*/  UMOV UR4, 0x54442d19 ;  /* 0x54442d1900047882 */ /* 0x000fe20000000000 */
[----:B------:R-:W-:Y:S01]  /*0e80*/  UMOV UR5, 0x3bf921fb ;  /* 0x3bf921fb00057882 */ /* 0x000fe20000000000 */
[----:B------:R-:W-:Y:S02]  /*0e90*/  SHF.R.S32.HI R3, RZ, 0x1f, R9 ;  /* 0x0000001fff037819 */ /* 0x000fe40000011409 */
[----:B------:R-:W-:Y:S02]  /*0ea0*/  SHF.R.U32.HI R0, RZ, 0x1e, R0 ;  /* 0x0000001eff007819 */ /* 0x000fe40000011600 */
[C---:B------:R-:W-:Y:S02]  /*0eb0*/  LOP3.LUT R16, R3.reuse, R2, RZ, 0x3c, !PT ;  /* 0x0000000203107212 */ /* 0x040fe400078e3cff */
[----:B------:R-:W-:-:S02]  /*0ec0*/  LOP3.LUT R17, R3, R9, RZ, 0x3c, !PT ;  /* 0x0000000903117212 */ /* 0x000fc400078e3cff */
[C---:B------:R-:W-:Y:S02]  /*0ed0*/  ISETP.GE.AND P0, PT, R9.reuse, RZ, PT ;  /* 0x000000ff0900720c */ /* 0x040fe40003f06270 */
[----:B------:R-:W0:Y:S02]  /*0ee0*/  I2F.F64.S64 R2, R16 ;  /* 0x0000001000027312 */ /* 0x000e240000301c00 */
[----:B0-----:R-:W-:Y:S01]  /*0ef0*/  DMUL R4, R2, UR4 ;  /* 0x0000000402047c28 */ /* 0x001fe20008000000 */
[----:B------:R-:W-:-:S09]  /*0f00*/  LEA.HI R2, R9, R0, RZ, 0x1 ;  /* 0x0000000009027211 */ /* 0x000fd200078f08ff */
[----:B------:R-:W0:Y:S02]  /*0f10*/  F2F.F32.F64 R4, R4 ;  /* 0x0000000400047310 */ /* 0x000e240000301000 */
[----:B0-----:R-:W-:-:S07]  /*0f20*/  FSEL R0, -R4, R4, !P0 ;  /* 0x0000000404007208 */ /* 0x001fce0004000100 */
.L_x_6:
[----:B------:R-:W-:Y:S05]  /*0f30*/  BSYNC.RECONVERGENT B0 ;  /* 0x0000000000007941 */ /* 0x000fea0003800200 */
.L_x_5:
[----:B------:R-:W0:Y:S01]  /*0f40*/  S2R R9, SR_CgaCtaId ;  /* 0x0000000000097919 */ /* 0x000e220000008800 */
[----:B------:R-:W-:Y:S01]  /*0f50*/  FMUL R3, R0, R0 ;  /* 0x0000000000037220 */ /* 0x000fe20000400000 */
[----:B------:R-:W-:Y:S01]  /*0f60*/  LOP3.LUT R4, R2, 0x1, RZ, 0xc0, !PT ;  /* 0x0000000102047812 */ /* 0x000fe200078ec0ff */
[----:B------:R-:W-:Y:S01]  /*0f70*/  FADD R14, R14, 1 ;  /* 0x3f8000000e0e7421 */ /* 0x000fe20000000000 */
[----:B------:R-:W-:Y:S01]  /*0f80*/  LOP3.LUT P1, RZ, R2, 0x2, RZ, 0xc0, !PT ;  /* 0x0000000202ff7812 */ /* 0x000fe2000782c0ff */
[----:B------:R-:W-:Y:S01]  /*0f90*/  FFMA R10, R3, R10, -0.0013887860113754868507 ;  /* 0xbab607ed030a7423 */ /* 0x000fe2000000000a */
[----:B------:R-:W-:Y:S01]  /*0fa0*/  ISETP.NE.U32.AND P0, PT, R4, 0x1, PT ;  /* 0x000000010400780c */ /* 0x000fe20003f05070 */
[----:B------:R-:W-:Y:S01]  /*0fb0*/  FMUL R14, R14, 255 ;  /* 0x437f00000e0e7820 */ /* 0x000fe20000400000 */
[----:B------:R-:W-:Y:S01]  /*0fc0*/  MOV R2, 0x400 ;  /* 0x0000040000027802 */ /* 0x000fe20000000f00 */
[----:B------:R-:W1:Y:S01]  /*0fd0*/  LDCU.64 UR4, c[0x0][0x380] ;  /* 0x00007000ff0477ac */ /* 0x000e620008000a00 */
[----:B------:R-:W-:Y:S01]  /*0fe0*/  FSEL R4, R11, 0.0083327032625675201416, !P0 ;  /* 0x3c0885e40b047808 */ /* 0x000fe20004000000 */
[----:B------:R-:W-:Y:S01]  /*0ff0*/  IMAD.SHL.U32 R8, R8, 0x4, RZ ;  /* 0x0000000408087824 */ /* 0x000fe200078e00ff */
[----:B------:R-:W-:-:S02]  /*1000*/  FSEL R10, R10, -0.00019574658654164522886, !P0 ;  /* 0xb94d41530a0a7808 */ /* 0x000fc40004000000 */
[----:B------:R-:W-:Y:S02]  /*1010*/  FSEL R5, -R12, -0.16666662693023681641, !P0 ;  /* 0xbe2aaaa80c057808 */ /* 0x000fe40004000100 */
[----:B------:R-:W-:Y:S01]  /*1020*/  FSEL R0, R0, 1, P0 ;  /* 0x3f80000000007808 */ /* 0x000fe20000000000 */
[----:B------:R-:W-:-:S04]  /*1030*/  FFMA R4, R3, R10, R4 ;  /* 0x0000000a03047223 */ /* 0x000fc80000000004 */
[C---:B------:R-:W-:Y:S01]  /*1040*/  FFMA R4, R3.reuse, R4, R5 ;  /* 0x0000000403047223 */ /* 0x040fe20000000005 */
[----:B------:R-:W-:-:S04]  /*1050*/  FFMA R3, R3, R0, RZ ;  /* 0x0000000003037223 */ /* 0x000fc800000000ff */
[----:B------:R-:W-:-:S04]  /*1060*/  FFMA R0, R3, R4, R0 ;  /* 0x0000000403007223 */ /* 0x000fc80000000000 */
[----:B------:R-:W-:Y:S01]  /*1070*/  @P1 FADD R0, RZ, -R0 ;  /* 0x80000000ff001221 */ /* 0x000fe20000000000 */
[----:B0-----:R-:W-:-:S03]  /*1080*/  LEA R5, R9, R2, 0x18 ;  /* 0x0000000209057211 */ /* 0x001fc600078ec0ff */
[----:B------:R-:W-:Y:S01]  /*1090*/  FADD R3, R0, 1 ;  /* 0x3f80000000037421 */ /* 0x000fe20000000000 */
[----:B------:R-:W-:Y:S02]  /*10a0*/  IMAD.MOV.U32 R0, RZ, RZ, 0xff ;  /* 0x000000ffff007424 */ /* 0x000fe400078e00ff */
[--C-:B------:R-:W-:Y:S02]  /*10b0*/  IMAD R2, R6, 0x40, R5.reuse ;  /* 0x0000004006027824 */ /* 0x100fe400078e0205 */
[----:B------:R-:W-:Y:S01]  /*10c0*/  FMUL.D4 R14, R14, R3 ;  /* 0x000000030e0e7220 */ /* 0x000fe20000200000 */
[----:B------:R-:W-:Y:S02]  /*10d0*/  IMAD R6, R6, -0x40, R5 ;  /* 0xffffffc006067824 */ /* 0x000fe400078e0205 */
[C---:B------:R-:W-:Y:S02]  /*10e0*/  LEA R5, R7.reuse, R2, 0x2 ;  /* 0x0000000207057211 */ /* 0x040fe400078e10ff */
[----:B------:R-:W-:Y:S01]  /*10f0*/  IMAD R6, R7, -0x4, R6 ;  /* 0xfffffffc07067824 */ /* 0x000fe200078e0206 */
[----:B-1----:R-:W-:-:S02]  /*1100*/  IADD3 R2, P0, PT, R8, UR4, RZ ;  /* 0x0000000408027c10 */ /* 0x002fc4000ff1e0ff */
[----:B------:R-:W-:Y:S02]  /*1110*/  STS [R5], R14 ;  /* 0x0000000e05007388 */ /* 0x000fe40000000800 */
[----:B------:R-:W-:Y:S02]  /*1120*/  LEA.HI.X.SX32 R3, R8, UR5, 0x1, P0 ;  /* 0x0000000508037c11 */ /* 0x000fe400080f0eff */
[----:B------:R-:W0:Y:S04]  /*1130*/  LDS R6, [R6+0x3fc] ;  /* 0x0003fc0006067984 */ /* 0x000e280000000800 */
[----:B------:R-:W-:Y:S04]  /*1140*/  STG.E.U8 desc[UR6][R2.64+0x3], R0 ;  /* 0x0000030002007986 */ /* 0x000fe8000c101106 */
[----:B------:R-:W-:Y:S04]  /*1150*/  STG.E.U8 desc[UR6][R2.64], RZ ;  /* 0x000000ff02007986 */ /* 0x000fe8000c101106 */
[----:B------:R-:W-:Y:S01]  /*1160*/  STG.E.U8 desc[UR6][R2.64+0x2], RZ ;  /* 0x000002ff02007986 */ /* 0x000fe2000c101106 */
[----:B0-----:R-:W0:Y:S03]  /*1170*/  F2I.U32.TRUNC.NTZ R7, R6 ;  /* 0x0000000600077305 */ /* 0x001e26000020f000 */
[----:B0-----:R-:W-:Y:S01]  /*1180*/  STG.E.U8 desc[UR6][R2.64+0x1], R7 ;  /* 0x0000010702007986 */ /* 0x001fe2000c101106 */
[----:B------:R-:W-:Y:S05]  /*1190*/  EXIT ;  /* 0x000000000000794d */ /* 0x000fea0003800000 */
.L_x_10:
[----:B------:R-:W-:-:S00]  /*11a0*/  BRA `(.L_x_10) ;  /* 0xfffffffc00fc7947 */ /* 0x000fc0000383ffff */
[----:B------:R-:W-:-:S00]  /*11b0*/  NOP ;  /* 0x0000000000007918 */ /* 0x000fc00000000000 */
        /* <DEDUP_REMOVED lines=12> */
.L_x_11:


//--------------------- .nv.global.init           --------------------------
	.section	.nv.global.init,"aw",@progbits
	.align	4
.nv.global.init:
	.type		__cudart_i2opi_f,@object
	.size		__cudart_i2opi_f,(.L_0 - __cudart_i2opi_f)
__cudart_i2opi_f:
        /*0000*/ 	.byte	0x41, 0x90, 0x43, 0x3c, 0x99, 0x95, 0x62, 0xdb, 0xc0, 0xdd, 0x34, 0xf5, 0xd1, 0x57, 0x27, 0xfc
        /*0010*/ 	.byte	0x29, 0x15, 0x44, 0x4e, 0x6e, 0x83, 0xf9, 0xa2
.L_0:


//--------------------- .nv.shared._Z15MakeImageKernelPh --------------------------
	.section	.nv.shared._Z15MakeImageKernelPh,"aw",@nobits
	.sectionflags	@""
	.align	4
.nv.shared._Z15MakeImageKernelPh:
	.zero		2048


//--------------------- .nv.shared.reserved.0     --------------------------
	.section	.nv.shared.reserved.0,"aw",@nobits
	.weak		__nv_reservedSMEM_offset_0_alias
	.size		__nv_reservedSMEM_offset_0_alias, 0, 64
	.other		__nv_reservedSMEM_offset_0_alias,@"STO_CUDA_RESERVED_SHARED STV_DEFAULT"
__nv_reservedSMEM_offset_0_alias:
	.zero		0
	.zero		64


//--------------------- .nv.constant0._Z15MakeImageKernelPh --------------------------
	.section	.nv.constant0._Z15MakeImageKernelPh,"a",@progbits
	.sectionflags	@""
	.align	4
.nv.constant0._Z15MakeImageKernelPh:
	.zero		904


//--------------------- SYMBOLS --------------------------

	.type		.nv.reservedSmem.offset0,@object
	.size		.nv.reservedSmem.offset0,0x4
	.type		.nv.reservedSmem.cap,@object
	.size		.nv.reservedSmem.cap,0x4
